//
// Generated by LLVM NVPTX Back-End
//

.version 8.4
.target sm_86
.address_size 64

	// .globl	triton_poi_fused_cat_6  // -- Begin function triton_poi_fused_cat_6
                                        // @triton_poi_fused_cat_6
.visible .entry triton_poi_fused_cat_6(
	.param .u64 .ptr .global .align 1 triton_poi_fused_cat_6_param_0,
	.param .u64 .ptr .global .align 1 triton_poi_fused_cat_6_param_1,
	.param .u64 .ptr .global .align 1 triton_poi_fused_cat_6_param_2,
	.param .u32 triton_poi_fused_cat_6_param_3,
	.param .u64 .ptr .global .align 1 triton_poi_fused_cat_6_param_4
)
.reqntid 128, 1, 1
{
	.reg .pred 	%p<3>;
	.reg .b16 	%rs<32>;
	.reg .b32 	%r<54>;
	.reg .b64 	%rd<16>;
	.loc	1 18 0                          // cqoukfsb6blnyjyq4bjvpmqy7pdonia6xgav6vqp2rn5lbqaz4xt.py:18:0
$L__func_begin0:
	.loc	1 18 0                          // cqoukfsb6blnyjyq4bjvpmqy7pdonia6xgav6vqp2rn5lbqaz4xt.py:18:0

// %bb.0:
	ld.param.u64 	%rd4, [triton_poi_fused_cat_6_param_0];
	ld.param.u64 	%rd5, [triton_poi_fused_cat_6_param_1];
$L__tmp0:
	.loc	1 20 28                         // cqoukfsb6blnyjyq4bjvpmqy7pdonia6xgav6vqp2rn5lbqaz4xt.py:20:28
	mov.u32 	%r21, %ctaid.x;
	.loc	1 20 33                         // cqoukfsb6blnyjyq4bjvpmqy7pdonia6xgav6vqp2rn5lbqaz4xt.py:20:33
	shl.b32 	%r22, %r21, 10;
	ld.param.u64 	%rd6, [triton_poi_fused_cat_6_param_2];
	.loc	1 21 36                         // cqoukfsb6blnyjyq4bjvpmqy7pdonia6xgav6vqp2rn5lbqaz4xt.py:21:36
	mov.u32 	%r23, %tid.x;
	shl.b32 	%r24, %r23, 3;
	and.b32  	%r25, %r24, 1016;
	.loc	1 21 23                         // cqoukfsb6blnyjyq4bjvpmqy7pdonia6xgav6vqp2rn5lbqaz4xt.py:21:23
	or.b32  	%r26, %r25, %r22;
	.loc	1 23 21                         // cqoukfsb6blnyjyq4bjvpmqy7pdonia6xgav6vqp2rn5lbqaz4xt.py:23:21
	bfe.s32 	%r27, %r21, 21, 1;
	shr.u32 	%r28, %r27, 26;
	add.s32 	%r29, %r26, %r28;
	shr.s32 	%r30, %r29, 6;
	.loc	1 23 27                         // cqoukfsb6blnyjyq4bjvpmqy7pdonia6xgav6vqp2rn5lbqaz4xt.py:23:27
	and.b32  	%r31, %r29, -64;
	sub.s32 	%r32, %r26, %r31;
	mul.hi.s32 	%r33, %r30, 2021161081;
	shr.u32 	%r34, %r33, 31;
	shr.s32 	%r35, %r33, 11;
	add.s32 	%r36, %r35, %r34;
	mul.lo.s32 	%r37, %r36, 4352;
	sub.s32 	%r38, %r30, %r37;
	.loc	1 25 21                         // cqoukfsb6blnyjyq4bjvpmqy7pdonia6xgav6vqp2rn5lbqaz4xt.py:25:21
	mul.hi.s32 	%r39, %r26, 2021161081;
	shr.u32 	%r40, %r39, 31;
	shr.s32 	%r41, %r39, 17;
	add.s32 	%r42, %r41, %r40;
	.loc	1 25 31                         // cqoukfsb6blnyjyq4bjvpmqy7pdonia6xgav6vqp2rn5lbqaz4xt.py:25:31
	cvt.u16.u32 	%rs1, %r42;
	mul.hi.s16 	%rs2, %rs1, 10923;
	shr.u16 	%rs3, %rs2, 15;
	shr.u16 	%rs4, %rs2, 1;
	add.s16 	%rs5, %rs4, %rs3;
	mul.lo.s16 	%rs6, %rs5, 12;
	sub.s16 	%rs7, %rs1, %rs6;
	.loc	1 26 19                         // cqoukfsb6blnyjyq4bjvpmqy7pdonia6xgav6vqp2rn5lbqaz4xt.py:26:19
	mul.hi.s32 	%r43, %r26, -1600085855;
	add.s32 	%r44, %r43, %r26;
	shr.u32 	%r45, %r44, 31;
	shr.s32 	%r46, %r44, 21;
	add.s32 	%r47, %r46, %r45;
	.loc	1 32 18                         // cqoukfsb6blnyjyq4bjvpmqy7pdonia6xgav6vqp2rn5lbqaz4xt.py:32:18
	setp.lt.s32 	%p1, %r38, 256;
	.loc	1 33 45                         // cqoukfsb6blnyjyq4bjvpmqy7pdonia6xgav6vqp2rn5lbqaz4xt.py:33:45
	mul.wide.s16 	%r48, %rs7, 64;
	.loc	1 33 69                         // cqoukfsb6blnyjyq4bjvpmqy7pdonia6xgav6vqp2rn5lbqaz4xt.py:33:69
	mul.lo.s32 	%r49, %r47, 589824;
	.loc	1 33 37                         // cqoukfsb6blnyjyq4bjvpmqy7pdonia6xgav6vqp2rn5lbqaz4xt.py:33:37
	mad.lo.s32 	%r50, %r38, 2304, %r32;
	.loc	1 33 30                         // cqoukfsb6blnyjyq4bjvpmqy7pdonia6xgav6vqp2rn5lbqaz4xt.py:33:30
	cvt.s64.s32 	%rd7, %r48;
	cvt.s64.s32 	%rd8, %r49;
	cvt.s64.s32 	%rd9, %r50;
	add.s64 	%rd10, %rd9, %rd8;
	add.s64 	%rd11, %rd10, %rd7;
	shl.b64 	%rd12, %rd11, 1;
	add.s64 	%rd13, %rd4, %rd12;
	add.s64 	%rd1, %rd13, 3072;
	mov.b32 	%r5, 0;
	.loc	1 33 74                         // cqoukfsb6blnyjyq4bjvpmqy7pdonia6xgav6vqp2rn5lbqaz4xt.py:33:74
	// begin inline asm
	mov.u32 %r1, %r5;
	mov.u32 %r2, %r5;
	mov.u32 %r3, %r5;
	mov.u32 %r4, %r5;
	@%p1 ld.global.v4.b32 { %r1, %r2, %r3, %r4 }, [ %rd1 + 0 ];
	// end inline asm
	mov.b32 	{%rs8, %rs9}, %r1;
	mov.b32 	{%rs10, %rs11}, %r2;
	mov.b32 	{%rs12, %rs13}, %r3;
	mov.b32 	{%rs14, %rs15}, %r4;
	.loc	1 34 19                         // cqoukfsb6blnyjyq4bjvpmqy7pdonia6xgav6vqp2rn5lbqaz4xt.py:34:19
	setp.gt.s32 	%p2, %r38, 255;
	.loc	1 37 49                         // cqoukfsb6blnyjyq4bjvpmqy7pdonia6xgav6vqp2rn5lbqaz4xt.py:37:49
	mad.lo.s32 	%r51, %r47, 9437184, %r50;
	.loc	1 37 43                         // cqoukfsb6blnyjyq4bjvpmqy7pdonia6xgav6vqp2rn5lbqaz4xt.py:37:43
	add.s32 	%r52, %r51, %r48;
	.loc	1 37 64                         // cqoukfsb6blnyjyq4bjvpmqy7pdonia6xgav6vqp2rn5lbqaz4xt.py:37:64
	add.s32 	%r53, %r52, -589824;
	.loc	1 37 30                         // cqoukfsb6blnyjyq4bjvpmqy7pdonia6xgav6vqp2rn5lbqaz4xt.py:37:30
	mul.wide.s32 	%rd14, %r53, 2;
	add.s64 	%rd2, %rd5, %rd14;
	.loc	1 37 77                         // cqoukfsb6blnyjyq4bjvpmqy7pdonia6xgav6vqp2rn5lbqaz4xt.py:37:77
	// begin inline asm
	mov.u32 %r9, %r5;
	mov.u32 %r10, %r5;
	mov.u32 %r11, %r5;
	mov.u32 %r12, %r5;
	@%p2 ld.global.v4.b32 { %r9, %r10, %r11, %r12 }, [ %rd2 + 0 ];
	// end inline asm
	mov.b32 	{%rs16, %rs17}, %r9;
	mov.b32 	{%rs18, %rs19}, %r10;
	mov.b32 	{%rs20, %rs21}, %r11;
	mov.b32 	{%rs22, %rs23}, %r12;
	.loc	1 38 33                         // cqoukfsb6blnyjyq4bjvpmqy7pdonia6xgav6vqp2rn5lbqaz4xt.py:38:33
	selp.b16 	%rs24, %rs8, %rs16, %p1;
	selp.b16 	%rs25, %rs9, %rs17, %p1;
	selp.b16 	%rs26, %rs10, %rs18, %p1;
	selp.b16 	%rs27, %rs11, %rs19, %p1;
	selp.b16 	%rs28, %rs12, %rs20, %p1;
	selp.b16 	%rs29, %rs13, %rs21, %p1;
	selp.b16 	%rs30, %rs14, %rs22, %p1;
	selp.b16 	%rs31, %rs15, %rs23, %p1;
	.loc	1 39 25                         // cqoukfsb6blnyjyq4bjvpmqy7pdonia6xgav6vqp2rn5lbqaz4xt.py:39:25
	mul.wide.s32 	%rd15, %r26, 2;
	add.s64 	%rd3, %rd6, %rd15;
	.loc	1 39 37                         // cqoukfsb6blnyjyq4bjvpmqy7pdonia6xgav6vqp2rn5lbqaz4xt.py:39:37
	mov.b32 	%r17, {%rs24, %rs25};
	mov.b32 	%r18, {%rs26, %rs27};
	mov.b32 	%r19, {%rs28, %rs29};
	mov.b32 	%r20, {%rs30, %rs31};
	// begin inline asm
	st.global.v4.b32 [ %rd3 + 0 ], { %r17, %r18, %r19, %r20 };
	// end inline asm
	.loc	1 39 4                          // cqoukfsb6blnyjyq4bjvpmqy7pdonia6xgav6vqp2rn5lbqaz4xt.py:39:4
	ret;
$L__tmp1:
$L__func_end0:
                                        // -- End function
}
	.file	1 "results/my_experiment/torchinductor_cache_0/qo/cqoukfsb6blnyjyq4bjvpmqy7pdonia6xgav6vqp2rn5lbqaz4xt.py"
	.section	.debug_abbrev
	{
.b8 1                                   // Abbreviation Code
.b8 17                                  // DW_TAG_compile_unit
.b8 0                                   // DW_CHILDREN_no
.b8 37                                  // DW_AT_producer
.b8 8                                   // DW_FORM_string
.b8 19                                  // DW_AT_language
.b8 5                                   // DW_FORM_data2
.b8 3                                   // DW_AT_name
.b8 8                                   // DW_FORM_string
.b8 16                                  // DW_AT_stmt_list
.b8 6                                   // DW_FORM_data4
.b8 27                                  // DW_AT_comp_dir
.b8 8                                   // DW_FORM_string
.b8 0                                   // EOM(1)
.b8 0                                   // EOM(2)
.b8 0                                   // EOM(3)
	}
	.section	.debug_info
	{
.b32 124                                // Length of Unit
.b8 2                                   // DWARF version number
.b8 0
.b32 .debug_abbrev                      // Offset Into Abbrev. Section
.b8 8                                   // Address Size (in bytes)
.b8 1                                   // Abbrev [1] 0xb:0x75 DW_TAG_compile_unit
.b8 116                                 // DW_AT_producer
.b8 114
.b8 105
.b8 116
.b8 111
.b8 110
.b8 0
.b8 2                                   // DW_AT_language
.b8 0
.b8 99                                  // DW_AT_name
.b8 113
.b8 111
.b8 117
.b8 107
.b8 102
.b8 115
.b8 98
.b8 54
.b8 98
.b8 108
.b8 110
.b8 121
.b8 106
.b8 121
.b8 113
.b8 52
.b8 98
.b8 106
.b8 118
.b8 112
.b8 109
.b8 113
.b8 121
.b8 55
.b8 112
.b8 100
.b8 111
.b8 110
.b8 105
.b8 97
.b8 54
.b8 120
.b8 103
.b8 97
.b8 118
.b8 54
.b8 118
.b8 113
.b8 112
.b8 50
.b8 114
.b8 110
.b8 53
.b8 108
.b8 98
.b8 113
.b8 97
.b8 122
.b8 52
.b8 120
.b8 116
.b8 46
.b8 112
.b8 121
.b8 0
.b32 .debug_line                        // DW_AT_stmt_list
.b8 114                                 // DW_AT_comp_dir
.b8 101
.b8 115
.b8 117
.b8 108
.b8 116
.b8 115
.b8 47
.b8 109
.b8 121
.b8 95
.b8 101
.b8 120
.b8 112
.b8 101
.b8 114
.b8 105
.b8 109
.b8 101
.b8 110
.b8 116
.b8 47
.b8 116
.b8 111
.b8 114
.b8 99
.b8 104
.b8 105
.b8 110
.b8 100
.b8 117
.b8 99
.b8 116
.b8 111
.b8 114
.b8 95
.b8 99
.b8 97
.b8 99
.b8 104
.b8 101
.b8 95
.b8 48
.b8 47
.b8 113
.b8 111
.b8 0
	}
	.section	.debug_macinfo	{	}


// ===== COMPILED SASS (sm_100) =====

	.target	sm_100

	.elftype	@"ET_EXEC"


//--------------------- .note.nv.tkinfo           --------------------------
	.section	.note.nv.tkinfo,"",@"SHT_NOTE"
	.sectionflags	@"SHF_NOTE_NV_TKINFO"
	.tkinfo
        /*0018*/ 	.word	0x00000002
        /*0030*/ 	.string	""
        /*0030*/ 	.string	"ptxas"
        /*0030*/ 	.string	"Cuda compilation tools, release 13.0, V13.0.88"
        /*0030*/ 	.string	"Build cuda_13.0.r13.0/compiler.36424714_0"
        /*0030*/ 	.string	"-arch sm_100 "



//--------------------- .note.nv.cuinfo           --------------------------
	.section	.note.nv.cuinfo,"",@"SHT_NOTE"
	.sectionflags	@"SHF_NOTE_NV_CUINFO"
        /*0018*/ 	.short	0x0002
        /*001a*/ 	.short	0x0056
        /*001c*/ 	.short	0x0082
	.zero		2


//--------------------- .nv.info                  --------------------------
	.section	.nv.info,"",@"SHT_CUDA_INFO"
	.align	4


	//----- nvinfo : EIATTR_REGCOUNT
	.align		4
        /*0000*/ 	.byte	0x04, 0x2f
        /*0002*/ 	.short	(.L_1 - .L_0)
	.align		4
.L_0:
        /*0004*/ 	.word	index@(triton_poi_fused_cat_6)
        /*0008*/ 	.word	0x00000018


	//----- nvinfo : EIATTR_FRAME_SIZE
	.align		4
.L_1:
        /*000c*/ 	.byte	0x04, 0x11
        /*000e*/ 	.short	(.L_3 - .L_2)
	.align		4
.L_2:
        /*0010*/ 	.word	index@(triton_poi_fused_cat_6)
        /*0014*/ 	.word	0x00000000


	//----- nvinfo : EIATTR_MIN_STACK_SIZE
	.align		4
.L_3:
        /*0018*/ 	.byte	0x04, 0x12
        /*001a*/ 	.short	(.L_5 - .L_4)
	.align		4
.L_4:
        /*001c*/ 	.word	index@(triton_poi_fused_cat_6)
        /*0020*/ 	.word	0x00000000
.L_5:


//--------------------- .nv.compat                --------------------------
	.section	.nv.compat,"",@"SHT_CUDA_COMPAT_INFO"
	.align	4
        /*0000*/ 	.byte	0x02, 0x09, 0x00, 0x00, 0x02, 0x02, 0x01, 0x00, 0x02, 0x05, 0x05, 0x00, 0x03, 0x07, 0x01, 0x01
        /*0010*/ 	.byte	0x02, 0x03, 0x00, 0x00, 0x02, 0x06, 0x01, 0x00, 0x04, 0x0b, 0x08, 0x00, 0x09, 0x00, 0x00, 0x00
        /*0020*/ 	.byte	0x00, 0x00, 0x00, 0x00


//--------------------- .nv.info.triton_poi_fused_cat_6 --------------------------
	.section	.nv.info.triton_poi_fused_cat_6,"",@"SHT_CUDA_INFO"
	.sectionflags	@""
	.align	4


	//----- nvinfo : EIATTR_CUDA_API_VERSION
	.align		4
        /*0000*/ 	.byte	0x04, 0x37
        /*0002*/ 	.short	(.L_7 - .L_6)
.L_6:
        /*0004*/ 	.word	0x00000082


	//----- nvinfo : EIATTR_KPARAM_INFO
	.align		4
.L_7:
        /*0008*/ 	.byte	0x04, 0x17
        /*000a*/ 	.short	(.L_9 - .L_8)
.L_8:
        /*000c*/ 	.word	0x00000000
        /*0010*/ 	.short	0x0004
        /*0012*/ 	.short	0x0020
        /*0014*/ 	.byte	0x00, 0xf4, 0x21, 0x00


	//----- nvinfo : EIATTR_KPARAM_INFO
	.align		4
.L_9:
        /*0018*/ 	.byte	0x04, 0x17
        /*001a*/ 	.short	(.L_11 - .L_10)
.L_10:
        /*001c*/ 	.word	0x00000000
        /*0020*/ 	.short	0x0003
        /*0022*/ 	.short	0x0018
        /*0024*/ 	.byte	0x00, 0xf0, 0x11, 0x00


	//----- nvinfo : EIATTR_KPARAM_INFO
	.align		4
.L_11:
        /*0028*/ 	.byte	0x04, 0x17
        /*002a*/ 	.short	(.L_13 - .L_12)
.L_12:
        /*002c*/ 	.word	0x00000000
        /*0030*/ 	.short	0x0002
        /*0032*/ 	.short	0x0010
        /*0034*/ 	.byte	0x00, 0xf4, 0x21, 0x00


	//----- nvinfo : EIATTR_KPARAM_INFO
	.align		4
.L_13:
        /*0038*/ 	.byte	0x04, 0x17
        /*003a*/ 	.short	(.L_15 - .L_14)
.L_14:
        /*003c*/ 	.word	0x00000000
        /*0040*/ 	.short	0x0001
        /*0042*/ 	.short	0x0008
        /*0044*/ 	.byte	0x00, 0xf4, 0x21, 0x00


	//----- nvinfo : EIATTR_KPARAM_INFO
	.align		4
.L_15:
        /*0048*/ 	.byte	0x04, 0x17
        /*004a*/ 	.short	(.L_17 - .L_16)
.L_16:
        /*004c*/ 	.word	0x00000000
        /*0050*/ 	.short	0x0000
        /*0052*/ 	.short	0x0000
        /*0054*/ 	.byte	0x00, 0xf4, 0x21, 0x00


	//----- nvinfo : EIATTR_SPARSE_MMA_MASK
	.align		4
.L_17:
        /*0058*/ 	.byte	0x03, 0x50
        /*005a*/ 	.short	0x0000


	//----- nvinfo : EIATTR_MAXREG_COUNT
	.align		4
        /*005c*/ 	.byte	0x03, 0x1b
        /*005e*/ 	.short	0x00ff


	//----- nvinfo : EIATTR_MERCURY_ISA_VERSION
	.align		4
        /*0060*/ 	.byte	0x03, 0x5f
        /*0062*/ 	.short	0x0101


	//----- nvinfo : EIATTR_VRC_CTA_INIT_COUNT
	.align		4
        /*0064*/ 	.byte	0x02, 0x4a
	.zero		1
	.zero		1


	//----- nvinfo : EIATTR_EXIT_INSTR_OFFSETS
	.align		4
        /*0068*/ 	.byte	0x04, 0x1c
        /*006a*/ 	.short	(.L_19 - .L_18)


	//   ....[0]....
.L_18:
        /*006c*/ 	.word	0x000004c0


	//----- nvinfo : EIATTR_REQNTID
	.align		4
.L_19:
        /*0070*/ 	.byte	0x04, 0x10
        /*0072*/ 	.short	(.L_21 - .L_20)
.L_20:
        /*0074*/ 	.word	0x00000080
        /*0078*/ 	.word	0x00000001
        /*007c*/ 	.word	0x00000001


	//----- nvinfo : EIATTR_CBANK_PARAM_SIZE
	.align		4
.L_21:
        /*0080*/ 	.byte	0x03, 0x19
        /*0082*/ 	.short	0x0028


	//----- nvinfo : EIATTR_PARAM_CBANK
	.align		4
        /*0084*/ 	.byte	0x04, 0x0a
        /*0086*/ 	.short	(.L_23 - .L_22)
	.align		4
.L_22:
        /*0088*/ 	.word	index@(.nv.constant0.triton_poi_fused_cat_6)
        /*008c*/ 	.short	0x0380
        /*008e*/ 	.short	0x0028


	//----- nvinfo : EIATTR_SW_WAR
	.align		4
.L_23:
        /*0090*/ 	.byte	0x04, 0x36
        /*0092*/ 	.short	(.L_25 - .L_24)
.L_24:
        /*0094*/ 	.word	0x00000008
.L_25:


//--------------------- .nv.callgraph             --------------------------
	.section	.nv.callgraph,"",@"SHT_CUDA_CALLGRAPH"
	.align	4
	.sectionentsize	8
	.align		4
        /*0000*/ 	.word	0x00000000
	.align		4
        /*0004*/ 	.word	0xffffffff
	.align		4
        /*0008*/ 	.word	0x00000000
	.align		4
        /*000c*/ 	.word	0xfffffffe
	.align		4
        /*0010*/ 	.word	0x00000000
	.align		4
        /*0014*/ 	.word	0xfffffffd
	.align		4
        /*0018*/ 	.word	0x00000000
	.align		4
        /*001c*/ 	.word	0xfffffffc


//--------------------- .text.triton_poi_fused_cat_6 --------------------------
	.section	.text.triton_poi_fused_cat_6,"ax",@progbits
	.align	128
        .global         triton_poi_fused_cat_6
        .type           triton_poi_fused_cat_6,@function
        .size           triton_poi_fused_cat_6,(.L_x_1 - triton_poi_fused_cat_6)
        .other          triton_poi_fused_cat_6,@"STO_CUDA_ENTRY STV_DEFAULT"
triton_poi_fused_cat_6:
.text.triton_poi_fused_cat_6:
[----:B------:R-:W-:Y:S01]  /*0000*/  LDC R1, c[0x0][0x37c] ;  /* 0x0000df00ff017b82 */ /* 0x000fe20000000800 */
[----:B------:R-:W0:Y:S01]  /*0010*/  S2R R0, SR_TID.X ;  /* 0x0000000000007919 */ /* 0x000e220000002100 */
[----:B------:R-:W1:Y:S06]  /*0020*/  LDCU.64 UR6, c[0x0][0x380] ;  /* 0x00007000ff0677ac */ /* 0x000e6c0008000a00 */
[----:B------:R-:W2:Y:S01]  /*0030*/  LDC.64 R16, c[0x0][0x390] ;  /* 0x0000e400ff107b82 */ /* 0x000ea20000000a00 */
[----:B------:R-:W3:Y:S01]  /*0040*/  S2R R7, SR_CTAID.X ;  /* 0x0000000000077919 */ /* 0x000ee20000002500 */
[----:B------:R-:W4:Y:S01]  /*0050*/  LDCU.64 UR4, c[0x0][0x358] ;  /* 0x00006b00ff0477ac */ /* 0x000f220008000a00 */
[----:B0-----:R-:W-:Y:S01]  /*0060*/  IMAD.SHL.U32 R0, R0, 0x8, RZ ;  /* 0x0000000800007824 */ /* 0x001fe200078e00ff */
[----:B---3--:R-:W-:-:S04]  /*0070*/  SHF.R.S32.HI R2, RZ, 0x15, R7 ;  /* 0x00000015ff027819 */ /* 0x008fc80000011407 */
[----:B------:R-:W-:Y:S02]  /*0080*/  LOP3.LUT R0, R0, 0x3f8, RZ, 0xc0, !PT ;  /* 0x000003f800007812 */ /* 0x000fe400078ec0ff */
[----:B------:R-:W-:-:S03]  /*0090*/  SGXT R2, R2, 0x1 ;  /* 0x000000010202781a */ /* 0x000fc60000000200 */
[----:B------:R-:W-:-:S04]  /*00a0*/  IMAD R3, R7, 0x400, R0 ;  /* 0x0000040007037824 */ /* 0x000fc800078e0200 */
[----:B------:R-:W-:-:S05]  /*00b0*/  IMAD.HI R0, R3, 0x78787879, RZ ;  /* 0x7878787903007827 */ /* 0x000fca00078e02ff */
[----:B------:R-:W-:-:S04]  /*00c0*/  SHF.R.U32.HI R5, RZ, 0x1f, R0 ;  /* 0x0000001fff057819 */ /* 0x000fc80000011600 */
[----:B------:R-:W-:-:S04]  /*00d0*/  LEA.HI.SX32 R4, R0, R5, 0xf ;  /* 0x0000000500047211 */ /* 0x000fc800078f7aff */
[----:B------:R-:W-:-:S05]  /*00e0*/  PRMT R0, R4, 0x9910, RZ ;  /* 0x0000991004007816 */ /* 0x000fca00000000ff */
[----:B------:R-:W-:-:S05]  /*00f0*/  IMAD R0, R0, 0x2aab, RZ ;  /* 0x00002aab00007824 */ /* 0x000fca00078e02ff */
[----:B------:R-:W-:-:S04]  /*0100*/  SHF.R.S32.HI R0, RZ, 0x10, R0 ;  /* 0x00000010ff007819 */ /* 0x000fc80000011400 */
[----:B------:R-:W-:-:S04]  /*0110*/  LOP3.LUT R5, R0, 0xffff, RZ, 0xc0, !PT ;  /* 0x0000ffff00057812 */ /* 0x000fc800078ec0ff */
[----:B------:R-:W-:-:S04]  /*0120*/  SHF.R.U32.HI R0, RZ, 0x1, R5 ;  /* 0x00000001ff007819 */ /* 0x000fc80000011605 */
[----:B------:R-:W-:-:S04]  /*0130*/  LEA.HI R0, R5, R0, RZ, 0x11 ;  /* 0x0000000005007211 */ /* 0x000fc800078f88ff */
[----:B------:R-:W-:Y:S02]  /*0140*/  PRMT R5, R0, 0x9910, RZ ;  /* 0x0000991000057816 */ /* 0x000fe400000000ff */
[----:B------:R-:W-:Y:S01]  /*0150*/  LEA.HI R0, R2, R3, RZ, 0x6 ;  /* 0x0000000302007211 */ /* 0x000fe200078f30ff */
[----:B------:R-:W-:Y:S02]  /*0160*/  IMAD.MOV.U32 R2, RZ, RZ, RZ ;  /* 0x000000ffff027224 */ /* 0x000fe400078e00ff */
[----:B------:R-:W-:Y:S01]  /*0170*/  IMAD R5, R5, 0xc, RZ ;  /* 0x0000000c05057824 */ /* 0x000fe200078e02ff */
[----:B------:R-:W-:Y:S01]  /*0180*/  SHF.R.S32.HI R6, RZ, 0x6, R0 ;  /* 0x00000006ff067819 */ /* 0x000fe20000011400 */
[----:B------:R-:W-:-:S04]  /*0190*/  IMAD.HI R7, R3, -0x5f5f5f5f, R2 ;  /* 0xa0a0a0a103077827 */ /* 0x000fc800078e0202 */
[----:B------:R-:W-:Y:S01]  /*01a0*/  IMAD.MOV R5, RZ, RZ, -R5 ;  /* 0x000000ffff057224 */ /* 0x000fe200078e0a05 */
[----:B------:R-:W-:Y:S01]  /*01b0*/  SHF.R.U32.HI R8, RZ, 0x1f, R7 ;  /* 0x0000001fff087819 */ /* 0x000fe20000011607 */
[----:B------:R-:W-:-:S03]  /*01c0*/  IMAD.HI R2, R6, 0x78787879, RZ ;  /* 0x7878787906027827 */ /* 0x000fc600078e02ff */
[----:B------:R-:W-:Y:S02]  /*01d0*/  PRMT R11, R5, 0x7710, RZ ;  /* 0x00007710050b7816 */ /* 0x000fe400000000ff */
[----:B------:R-:W-:Y:S02]  /*01e0*/  SHF.R.U32.HI R5, RZ, 0x1f, R2 ;  /* 0x0000001fff057819 */ /* 0x000fe40000011602 */
[----:B------:R-:W-:Y:S01]  /*01f0*/  LEA.HI.SX32 R9, R7, R8, 0xb ;  /* 0x0000000807097211 */ /* 0x000fe200078f5aff */
[----:B------:R-:W-:Y:S01]  /*0200*/  IMAD.IADD R8, R4, 0x1, R11 ;  /* 0x0000000104087824 */ /* 0x000fe200078e020b */
[----:B------:R-:W-:Y:S02]  /*0210*/  LEA.HI.SX32 R7, R2, R5, 0x15 ;  /* 0x0000000502077211 */ /* 0x000fe400078faaff */
[----:B------:R-:W-:Y:S01]  /*0220*/  LOP3.LUT R2, R0, 0xffffffc0, RZ, 0xc0, !PT ;  /* 0xffffffc000027812 */ /* 0x000fe200078ec0ff */
[----:B------:R-:W0:Y:S01]  /*0230*/  LDC.64 R4, c[0x0][0x388] ;  /* 0x0000e200ff047b82 */ /* 0x000e220000000a00 */
[----:B------:R-:W-:Y:S01]  /*0240*/  PRMT R0, R8, 0x9910, RZ ;  /* 0x0000991008007816 */ /* 0x000fe200000000ff */
[----:B------:R-:W-:-:S02]  /*0250*/  IMAD R7, R7, -0x1100, R6 ;  /* 0xffffef0007077824 */ /* 0x000fc400078e0206 */
[----:B------:R-:W-:Y:S02]  /*0260*/  IMAD.IADD R2, R3, 0x1, -R2 ;  /* 0x0000000103027824 */ /* 0x000fe400078e0a02 */
[----:B------:R-:W-:Y:S02]  /*0270*/  IMAD R11, R9, 0x90000, RZ ;  /* 0x00090000090b7824 */ /* 0x000fe400078e02ff */
[----:B------:R-:W-:Y:S02]  /*0280*/  IMAD R2, R7, 0x900, R2 ;  /* 0x0000090007027824 */ /* 0x000fe400078e0202 */
[----:B------:R-:W-:Y:S01]  /*0290*/  IMAD.SHL.U32 R0, R0, 0x40, RZ ;  /* 0x0000004000007824 */ /* 0x000fe200078e00ff */
[--C-:B------:R-:W-:Y:S01]  /*02a0*/  SHF.R.S32.HI R13, RZ, 0x1f, R11.reuse ;  /* 0x0000001fff0d7819 */ /* 0x100fe2000001140b */
[--C-:B------:R-:W-:Y:S01]  /*02b0*/  IMAD R9, R9, 0x900000, R2.reuse ;  /* 0x0090000009097824 */ /* 0x100fe200078e0202 */
[----:B------:R-:W-:Y:S02]  /*02c0*/  SHF.R.S32.HI R6, RZ, 0x1f, R2 ;  /* 0x0000001fff067819 */ /* 0x000fe40000011402 */
[----:B------:R-:W-:-:S02]  /*02d0*/  IADD3 R11, P0, P1, R0, R2, R11 ;  /* 0x00000002000b7210 */ /* 0x000fc4000791e00b */
[--C-:B------:R-:W-:Y:S02]  /*02e0*/  SHF.R.S32.HI R2, RZ, 0x1f, R0.reuse ;  /* 0x0000001fff027819 */ /* 0x100fe40000011400 */
[----:B------:R-:W-:Y:S02]  /*02f0*/  IADD3 R9, PT, PT, R9, -0x90000, R0 ;  /* 0xfff7000009097810 */ /* 0x000fe40007ffe000 */
[----:B------:R-:W-:Y:S02]  /*0300*/  IADD3.X R2, PT, PT, R2, R6, R13, P0, P1 ;  /* 0x0000000602027210 */ /* 0x000fe400007e240d */
[----:B------:R-:W-:Y:S01]  /*0310*/  ISETP.GE.AND P0, PT, R7, 0x100, PT ;  /* 0x000001000700780c */ /* 0x000fe20003f06270 */
[----:B0-----:R-:W-:Y:S01]  /*0320*/  IMAD.WIDE R12, R9, 0x2, R4 ;  /* 0x00000002090c7825 */ /* 0x001fe200078e0204 */
[----:B------:R-:W-:Y:S02]  /*0330*/  ISETP.GT.AND P1, PT, R7, 0xff, PT ;  /* 0x000000ff0700780c */ /* 0x000fe40003f24270 */
[----:B------:R-:W-:-:S02]  /*0340*/  CS2R R8, SRZ ;  /* 0x0000000000087805 */ /* 0x000fc4000001ff00 */
[C---:B-1----:R-:W-:Y:S02]  /*0350*/  LEA R14, P2, R11.reuse, UR6, 0x1 ;  /* 0x000000060b0e7c11 */ /* 0x042fe4000f8408ff */
[----:B------:R-:W-:Y:S02]  /*0360*/  CS2R R4, SRZ ;  /* 0x0000000000047805 */ /* 0x000fe4000001ff00 */
[----:B------:R-:W-:Y:S02]  /*0370*/  CS2R R6, SRZ ;  /* 0x0000000000067805 */ /* 0x000fe4000001ff00 */
[----:B------:R-:W-:Y:S02]  /*0380*/  LEA.HI.X R15, R11, UR7, R2, 0x1, P2 ;  /* 0x000000070b0f7c11 */ /* 0x000fe400090f0c02 */
[----:B------:R-:W-:-:S06]  /*0390*/  CS2R R10, SRZ ;  /* 0x00000000000a7805 */ /* 0x000fcc000001ff00 */
[----:B----4-:R-:W3:Y:S04]  /*03a0*/  @!P0 LDG.E.128 R8, desc[UR4][R14.64+0xc00] ;  /* 0x000c00040e088981 */ /* 0x010ee8000c1e1d00 */
[----:B------:R-:W4:Y:S01]  /*03b0*/  @P1 LDG.E.128 R4, desc[UR4][R12.64] ;  /* 0x000000040c041981 */ /* 0x000f22000c1e1d00 */
[----:B--2---:R-:W-:Y:S01]  /*03c0*/  IMAD.WIDE R2, R3, 0x2, R16 ;  /* 0x0000000203027825 */ /* 0x004fe200078e0210 */
[C---:B---3--:R-:W-:Y:S02]  /*03d0*/  PRMT R0, R8.reuse, 0x7632, R9 ;  /* 0x0000763208007816 */ /* 0x048fe40000000009 */
[----:B----4-:R-:W-:Y:S02]  /*03e0*/  SEL R19, R8, R4, !P0 ;  /* 0x0000000408137207 */ /* 0x010fe40004000000 */
[----:B------:R-:W-:-:S02]  /*03f0*/  PRMT R8, R10, 0x7632, R11 ;  /* 0x000076320a087816 */ /* 0x000fc4000000000b */
[----:B------:R-:W-:Y:S02]  /*0400*/  @P0 PRMT R0, R4, 0x7632, R0 ;  /* 0x0000763204000816 */ /* 0x000fe40000000000 */
[----:B------:R-:W-:Y:S02]  /*0410*/  @P0 PRMT R8, R6, 0x7632, R8 ;  /* 0x0000763206080816 */ /* 0x000fe40000000008 */
[----:B------:R-:W-:Y:S02]  /*0420*/  SEL R9, R9, R5, !P0 ;  /* 0x0000000509097207 */ /* 0x000fe40004000000 */
[----:B------:R-:W-:Y:S02]  /*0430*/  SEL R21, R10, R6, !P0 ;  /* 0x000000060a157207 */ /* 0x000fe40004000000 */
[----:B------:R-:W-:Y:S02]  /*0440*/  SEL R11, R11, R7, !P0 ;  /* 0x000000070b0b7207 */ /* 0x000fe40004000000 */
[----:B------:R-:W-:-:S02]  /*0450*/  @P0 PRMT R0, R0, 0x7610, R5 ;  /* 0x0000761000000816 */ /* 0x000fc40000000005 */
[----:B------:R-:W-:Y:S02]  /*0460*/  @P0 PRMT R8, R8, 0x7610, R7 ;  /* 0x0000761008080816 */ /* 0x000fe40000000007 */
[--C-:B------:R-:W-:Y:S02]  /*0470*/  PRMT R4, R19, 0x5410, R0.reuse ;  /* 0x0000541013047816 */ /* 0x100fe40000000000 */
[----:B------:R-:W-:Y:S02]  /*0480*/  PRMT R5, R9, 0x7610, R0 ;  /* 0x0000761009057816 */ /* 0x000fe40000000000 */
[--C-:B------:R-:W-:Y:S02]  /*0490*/  PRMT R6, R21, 0x5410, R8.reuse ;  /* 0x0000541015067816 */ /* 0x100fe40000000008 */
[----:B------:R-:W-:-:S05]  /*04a0*/  PRMT R7, R11, 0x7610, R8 ;  /* 0x000076100b077816 */ /* 0x000fca0000000008 */
[----:B------:R-:W-:Y:S01]  /*04b0*/  STG.E.128 desc[UR4][R2.64], R4 ;  /* 0x0000000402007986 */ /* 0x000fe2000c101d04 */
[----:B------:R-:W-:Y:S05]  /*04c0*/  EXIT ;  /* 0x000000000000794d */ /* 0x000fea0003800000 */
.L_x_0:
[----:B------:R-:W-:-:S00]  /*04d0*/  BRA `(.L_x_0) ;  /* 0xfffffffc00fc7947 */ /* 0x000fc0000383ffff */
[----:B------:R-:W-:-:S00]  /*04e0*/  NOP ;  /* 0x0000000000007918 */ /* 0x000fc00000000000 */
        /* <DEDUP_REMOVED lines=9> */
.L_x_1:


//--------------------- .nv.shared.reserved.0     --------------------------
	.section	.nv.shared.reserved.0,"aw",@nobits
	.weak		__nv_reservedSMEM_offset_0_alias
	.size		__nv_reservedSMEM_offset_0_alias, 0, 64
	.other		__nv_reservedSMEM_offset_0_alias,@"STO_CUDA_RESERVED_SHARED STV_DEFAULT"
__nv_reservedSMEM_offset_0_alias:
	.zero		0
	.zero		64


//--------------------- .nv.constant0.triton_poi_fused_cat_6 --------------------------
	.section	.nv.constant0.triton_poi_fused_cat_6,"a",@progbits
	.sectionflags	@""
	.align	4
.nv.constant0.triton_poi_fused_cat_6:
	.zero		936


//--------------------- SYMBOLS --------------------------

	.type		.nv.reservedSmem.offset0,@object
	.size		.nv.reservedSmem.offset0,0x4
